	.headerflags	@"EF_CUDA_TEXMODE_UNIFIED EF_CUDA_64BIT_ADDRESS EF_CUDA_ACCELERATORS EF_CUDA_SM90 EF_CUDA_VIRTUAL_SM(EF_CUDA_SM90)"
	.elftype	@"ET_EXEC"


//--------------------- .nv.info                  --------------------------
	.section	.nv.info,"",@"SHT_CUDA_INFO"
	.align	4


	//----- nvinfo : EIATTR_REGCOUNT
	.align		4
        /*0000*/ 	.byte	0x04, 0x2f
        /*0002*/ 	.short	(.L_3 - .L_2)
	.align		4
.L_2:
        /*0004*/ 	.word	index@(triton_poi_fused__native_batch_norm_legit_no_training_convolution_hardtanh_38)
        /*0008*/ 	.word	0x0000001c


	//----- nvinfo : EIATTR_MIN_STACK_SIZE
	.align		4
.L_3:
        /*000c*/ 	.byte	0x04, 0x12
        /*000e*/ 	.short	(.L_5 - .L_4)
	.align		4
.L_4:
        /*0010*/ 	.word	index@(triton_poi_fused__native_batch_norm_legit_no_training_convolution_hardtanh_38)
        /*0014*/ 	.word	0x00000000


	//----- nvinfo : EIATTR_FRAME_SIZE
	.align		4
.L_5:
        /*0018*/ 	.byte	0x04, 0x11
        /*001a*/ 	.short	(.L_7 - .L_6)
	.align		4
.L_6:
        /*001c*/ 	.word	index@(triton_poi_fused__native_batch_norm_legit_no_training_convolution_hardtanh_38)
        /*0020*/ 	.word	0x00000000


	//----- nvinfo : EIATTR_MIN_STACK_SIZE
	.align		4
.L_7:
        /*0024*/ 	.byte	0x04, 0x12
        /*0026*/ 	.short	(.L_9 - .L_8)
	.align		4
.L_8:
        /*0028*/ 	.word	index@(triton_poi_fused__native_batch_norm_legit_no_training_convolution_hardtanh_38)
        /*002c*/ 	.word	0x00000000
.L_9:


//--------------------- .nv.info.triton_poi_fused__native_batch_norm_legit_no_training_convolution_hardtanh_38 --------------------------
	.section	.nv.info.triton_poi_fused__native_batch_norm_legit_no_training_convolution_hardtanh_38,"",@"SHT_CUDA_INFO"
	.sectionflags	@""
	.align	4


	//----- nvinfo : EIATTR_CUDA_API_VERSION
	.align		4
        /*0000*/ 	.byte	0x04, 0x37
        /*0002*/ 	.short	(.L_11 - .L_10)
.L_10:
        /*0004*/ 	.word	0x0000007c


	//----- nvinfo : EIATTR_KPARAM_INFO
	.align		4
.L_11:
        /*0008*/ 	.byte	0x04, 0x17
        /*000a*/ 	.short	(.L_13 - .L_12)
.L_12:
        /*000c*/ 	.word	0x00000000
        /*0010*/ 	.short	0x0007
        /*0012*/ 	.short	0x0038
        /*0014*/ 	.byte	0x00, 0xf0, 0x11, 0x00


	//----- nvinfo : EIATTR_KPARAM_INFO
	.align		4
.L_13:
        /*0018*/ 	.byte	0x04, 0x17
        /*001a*/ 	.short	(.L_15 - .L_14)
.L_14:
        /*001c*/ 	.word	0x00000000
        /*0020*/ 	.short	0x0006
        /*0022*/ 	.short	0x0030
        /*0024*/ 	.byte	0x00, 0xf4, 0x21, 0x00


	//----- nvinfo : EIATTR_KPARAM_INFO
	.align		4
.L_15:
        /*0028*/ 	.byte	0x04, 0x17
        /*002a*/ 	.short	(.L_17 - .L_16)
.L_16:
        /*002c*/ 	.word	0x00000000
        /*0030*/ 	.short	0x0005
        /*0032*/ 	.short	0x0028
        /*0034*/ 	.byte	0x00, 0xf4, 0x21, 0x00


	//----- nvinfo : EIATTR_KPARAM_INFO
	.align		4
.L_17:
        /*0038*/ 	.byte	0x04, 0x17
        /*003a*/ 	.short	(.L_19 - .L_18)
.L_18:
        /*003c*/ 	.word	0x00000000
        /*0040*/ 	.short	0x0004
        /*0042*/ 	.short	0x0020
        /*0044*/ 	.byte	0x00, 0xf4, 0x21, 0x00


	//----- nvinfo : EIATTR_KPARAM_INFO
	.align		4
.L_19:
        /*0048*/ 	.byte	0x04, 0x17
        /*004a*/ 	.short	(.L_21 - .L_20)
.L_20:
        /*004c*/ 	.word	0x00000000
        /*0050*/ 	.short	0x0003
        /*0052*/ 	.short	0x0018
        /*0054*/ 	.byte	0x00, 0xf4, 0x21, 0x00


	//----- nvinfo : EIATTR_KPARAM_INFO
	.align		4
.L_21:
        /*0058*/ 	.byte	0x04, 0x17
        /*005a*/ 	.short	(.L_23 - .L_22)
.L_22:
        /*005c*/ 	.word	0x00000000
        /*0060*/ 	.short	0x0002
        /*0062*/ 	.short	0x0010
        /*0064*/ 	.byte	0x00, 0xf4, 0x21, 0x00


	//----- nvinfo : EIATTR_KPARAM_INFO
	.align		4
.L_23:
        /*0068*/ 	.byte	0x04, 0x17
        /*006a*/ 	.short	(.L_25 - .L_24)
.L_24:
        /*006c*/ 	.word	0x00000000
        /*0070*/ 	.short	0x0001
        /*0072*/ 	.short	0x0008
        /*0074*/ 	.byte	0x00, 0xf4, 0x21, 0x00


	//----- nvinfo : EIATTR_KPARAM_INFO
	.align		4
.L_25:
        /*0078*/ 	.byte	0x04, 0x17
        /*007a*/ 	.short	(.L_27 - .L_26)
.L_26:
        /*007c*/ 	.word	0x00000000
        /*0080*/ 	.short	0x0000
        /*0082*/ 	.short	0x0000
        /*0084*/ 	.byte	0x00, 0xf4, 0x21, 0x00


	//----- nvinfo : EIATTR_SPARSE_MMA_MASK
	.align		4
.L_27:
        /*0088*/ 	.byte	0x03, 0x50
        /*008a*/ 	.short	0x0000


	//----- nvinfo : EIATTR_MAXREG_COUNT
	.align		4
        /*008c*/ 	.byte	0x03, 0x1b
        /*008e*/ 	.short	0x00ff


	//----- nvinfo : EIATTR_EXIT_INSTR_OFFSETS
	.align		4
        /*0090*/ 	.byte	0x04, 0x1c
        /*0092*/ 	.short	(.L_29 - .L_28)


	//   ....[0]....
.L_28:
        /*0094*/ 	.word	0x000004f0


	//   ....[1]....
        /*0098*/ 	.word	0x00000510


	//----- nvinfo : EIATTR_REQNTID
	.align		4
.L_29:
        /*009c*/ 	.byte	0x04, 0x10
        /*009e*/ 	.short	(.L_31 - .L_30)
.L_30:
        /*00a0*/ 	.word	0x00000080
        /*00a4*/ 	.word	0x00000001
        /*00a8*/ 	.word	0x00000001


	//----- nvinfo : EIATTR_CBANK_PARAM_SIZE
	.align		4
.L_31:
        /*00ac*/ 	.byte	0x03, 0x19
        /*00ae*/ 	.short	0x003c


	//----- nvinfo : EIATTR_PARAM_CBANK
	.align		4
        /*00b0*/ 	.byte	0x04, 0x0a
        /*00b2*/ 	.short	(.L_33 - .L_32)
	.align		4
.L_32:
        /*00b4*/ 	.word	index@(.nv.constant0.triton_poi_fused__native_batch_norm_legit_no_training_convolution_hardtanh_38)
        /*00b8*/ 	.short	0x0210
        /*00ba*/ 	.short	0x003c


	//----- nvinfo : EIATTR_SW_WAR
	.align		4
.L_33:
        /*00bc*/ 	.byte	0x04, 0x36
        /*00be*/ 	.short	(.L_35 - .L_34)
.L_34:
        /*00c0*/ 	.word	0x00000008
.L_35:


//--------------------- .nv.callgraph             --------------------------
	.section	.nv.callgraph,"",@"SHT_CUDA_CALLGRAPH"
	.align	4
	.sectionentsize	8
	.align		4
        /*0000*/ 	.word	0x00000000
	.align		4
        /*0004*/ 	.word	0xffffffff
	.align		4
        /*0008*/ 	.word	0x00000000
	.align		4
        /*000c*/ 	.word	0xfffffffe
	.align		4
        /*0010*/ 	.word	0x00000000
	.align		4
        /*0014*/ 	.word	0xfffffffd
	.align		4
        /*0018*/ 	.word	0x00000000
	.align		4
        /*001c*/ 	.word	0xfffffffc


//--------------------- .nv.constant4             --------------------------
	.section	.nv.constant4,"a",@progbits
	.align	8
	.align		8
.nv.constant4:
        /*0000*/ 	.dword	_$_str
	.align		8
        /*0008*/ 	.dword	_$_str_$_2


//--------------------- .text.triton_poi_fused__native_batch_norm_legit_no_training_convolution_hardtanh_38 --------------------------
	.section	.text.triton_poi_fused__native_batch_norm_legit_no_training_convolution_hardtanh_38,"ax",@progbits
	.align	128
        .global         triton_poi_fused__native_batch_norm_legit_no_training_convolution_hardtanh_38
        .type           triton_poi_fused__native_batch_norm_legit_no_training_convolution_hardtanh_38,@function
        .size           triton_poi_fused__native_batch_norm_legit_no_training_convolution_hardtanh_38,(.L_x_1 - triton_poi_fused__native_batch_norm_legit_no_training_convolution_hardtanh_38)
        .other          triton_poi_fused__native_batch_norm_legit_no_training_convolution_hardtanh_38,@"STO_CUDA_ENTRY STV_DEFAULT"
triton_poi_fused__native_batch_norm_legit_no_training_convolution_hardtanh_38:
.text.triton_poi_fused__native_batch_norm_legit_no_training_convolution_hardtanh_38:
[----:B------:R-:W0:Y:S01]  /*0000*/  LDC R1, c[0x0][0x28] ;  /* 0x00000a00ff017b82 */ /* 0x000e220000000800 */
[----:B------:R-:W1:Y:S01]  /*0010*/  S2R R0, SR_TID.X ;  /* 0x0000000000007919 */ /* 0x000e620000002100 */
[----:B------:R-:W-:-:S06]  /*0020*/  HFMA2.MMA R2, -RZ, RZ, 0, 0 ;  /* 0x00000000ff027435 */ /* 0x000fcc00000001ff */
[----:B------:R-:W2:Y:S01]  /*0030*/  LDC.64 R4, c[0x0][0x228] ;  /* 0x00008a00ff047b82 */ /* 0x000ea20000000a00 */
[----:B------:R-:W-:Y:S01]  /*0040*/  CS2R R8, SRZ ;  /* 0x0000000000087805 */ /* 0x000fe2000001ff00 */
[----:B------:R-:W3:Y:S01]  /*0050*/  S2R R3, SR_CTAID.X ;  /* 0x0000000000037919 */ /* 0x000ee20000002500 */
[----:B------:R-:W-:-:S05]  /*0060*/  ULDC.64 UR4, c[0x0][0x208] ;  /* 0x0000820000047ab9 */ /* 0x000fca0000000a00 */
[----:B------:R-:W4:Y:S08]  /*0070*/  LDC.64 R18, c[0x0][0x218] ;  /* 0x00008600ff127b82 */ /* 0x000f300000000a00 */
[----:B------:R-:W5:Y:S08]  /*0080*/  LDC.64 R20, c[0x0][0x220] ;  /* 0x00008800ff147b82 */ /* 0x000f700000000a00 */
[----:B------:R-:W5:Y:S01]  /*0090*/  LDC.64 R14, c[0x0][0x238] ;  /* 0x00008e00ff0e7b82 */ /* 0x000f620000000a00 */
[----:B-1----:R-:W-:-:S07]  /*00a0*/  SHF.L.U32 R0, R0, 0x1, RZ ;  /* 0x0000000100007819 */ /* 0x002fce00000006ff */
[----:B------:R-:W1:Y:S01]  /*00b0*/  LDC.64 R22, c[0x0][0x230] ;  /* 0x00008c00ff167b82 */ /* 0x000e620000000a00 */
[----:B------:R-:W-:-:S04]  /*00c0*/  LOP3.LUT R0, R0, 0xfe, RZ, 0xc0, !PT ;  /* 0x000000fe00007812 */ /* 0x000fc800078ec0ff */
[----:B---3--:R-:W-:-:S04]  /*00d0*/  LEA R3, R3, R0, 0x8 ;  /* 0x0000000003037211 */ /* 0x008fc800078e40ff */
[C---:B------:R-:W-:Y:S01]  /*00e0*/  ISETP.GE.AND P0, PT, R3.reuse, 0xe100, PT ;  /* 0x0000e1000300780c */ /* 0x040fe20003f06270 */
[----:B------:R-:W-:-:S05]  /*00f0*/  IMAD.HI R0, R3, -0x6e5d4c3b, R2 ;  /* 0x91a2b3c503007827 */ /* 0x000fca00078e0202 */
[----:B------:R-:W-:-:S04]  /*0100*/  SHF.R.U32.HI R7, RZ, 0x1f, R0 ;  /* 0x0000001fff077819 */ /* 0x000fc80000011600 */
[----:B------:R-:W-:-:S05]  /*0110*/  LEA.HI.SX32 R7, R0, R7, 0x17 ;  /* 0x0000000700077211 */ /* 0x000fca00078fbaff */
[----:B------:R-:W-:Y:S02]  /*0120*/  IMAD R0, R7, -0x384, R3 ;  /* 0xfffffc7c07007824 */ /* 0x000fe400078e0203 */
[----:B------:R-:W3:Y:S02]  /*0130*/  LDC.64 R6, c[0x0][0x210] ;  /* 0x00008400ff067b82 */ /* 0x000ee40000000a00 */
[----:B--2---:R-:W-:-:S05]  /*0140*/  IMAD.WIDE R4, R0, 0x4, R4 ;  /* 0x0000000400047825 */ /* 0x004fca00078e0204 */
[----:B------:R2:W3:Y:S01]  /*0150*/  @!P0 LDG.E.EL.64 R8, desc[UR4][R4.64] ;  /* 0x0000000404088981 */ /* 0x0004e2000c2e1b00 */
[----:B------:R-:W-:Y:S02]  /*0160*/  CS2R R10, SRZ ;  /* 0x00000000000a7805 */ /* 0x000fe4000001ff00 */
[----:B------:R-:W-:Y:S01]  /*0170*/  CS2R R12, SRZ ;  /* 0x00000000000c7805 */ /* 0x000fe2000001ff00 */
[----:B----4-:R-:W-:-:S04]  /*0180*/  IMAD.WIDE R18, R0, 0x4, R18 ;  /* 0x0000000400127825 */ /* 0x010fc800078e0212 */
[C---:B-----5:R-:W-:Y:S01]  /*0190*/  IMAD.WIDE R20, R0.reuse, 0x4, R20 ;  /* 0x0000000400147825 */ /* 0x060fe200078e0214 */
[----:B------:R4:W5:Y:S01]  /*01a0*/  @!P0 LDG.E.EL.64 R10, desc[UR4][R18.64] ;  /* 0x00000004120a8981 */ /* 0x000962000c2e1b00 */
[----:B--2---:R-:W-:Y:S02]  /*01b0*/  CS2R R4, SRZ ;  /* 0x0000000000047805 */ /* 0x004fe4000001ff00 */
[----:B0-----:R-:W-:-:S04]  /*01c0*/  IMAD.WIDE R24, R0, 0x4, R14 ;  /* 0x0000000400187825 */ /* 0x001fc800078e020e */
[----:B---3--:R-:W-:Y:S01]  /*01d0*/  IMAD.WIDE R6, R3, 0x4, R6 ;  /* 0x0000000403067825 */ /* 0x008fe200078e0206 */
[----:B------:R-:W2:Y:S04]  /*01e0*/  @!P0 LDG.E.EL.64 R4, desc[UR4][R20.64] ;  /* 0x0000000414048981 */ /* 0x000ea8000c2e1b00 */
[----:B------:R-:W5:Y:S01]  /*01f0*/  @!P0 LDG.E.64 R12, desc[UR4][R6.64] ;  /* 0x00000004060c8981 */ /* 0x000f62000c1e1b00 */
[----:B------:R-:W-:Y:S02]  /*0200*/  CS2R R14, SRZ ;  /* 0x00000000000e7805 */ /* 0x000fe4000001ff00 */
[----:B------:R-:W-:Y:S01]  /*0210*/  CS2R R16, SRZ ;  /* 0x0000000000107805 */ /* 0x000fe2000001ff00 */
[----:B-1----:R-:W-:-:S05]  /*0220*/  IMAD.WIDE R22, R0, 0x4, R22 ;  /* 0x0000000400167825 */ /* 0x002fca00078e0216 */
[----:B------:R-:W3:Y:S04]  /*0230*/  @!P0 LDG.E.EL.64 R14, desc[UR4][R22.64] ;  /* 0x00000004160e8981 */ /* 0x000ee8000c2e1b00 */
[----:B------:R-:W3:Y:S01]  /*0240*/  @!P0 LDG.E.EL.64 R16, desc[UR4][R24.64] ;  /* 0x0000000418108981 */ /* 0x000ee2000c2e1b00 */
[----:B----4-:R-:W-:Y:S01]  /*0250*/  MOV R19, 0x3e800000 ;  /* 0x3e80000000137802 */ /* 0x010fe20000000f00 */
[----:B------:R-:W-:Y:S01]  /*0260*/  FADD R8, R8, 9.9999997473787516356e-06 ;  /* 0x3727c5ac08087421 */ /* 0x000fe20000000000 */
[----:B------:R-:W-:-:S03]  /*0270*/  FADD R9, R9, 9.9999997473787516356e-06 ;  /* 0x3727c5ac09097421 */ /* 0x000fc60000000000 */
[----:B------:R-:W0:Y:S08]  /*0280*/  MUFU.SQRT R0, R8 ;  /* 0x0000000800007308 */ /* 0x000e300000002000 */
[----:B------:R-:W1:Y:S01]  /*0290*/  MUFU.SQRT R2, R9 ;  /* 0x0000000900027308 */ /* 0x000e620000002000 */
[C---:B0-----:R-:W-:Y:S02]  /*02a0*/  FSETP.GT.AND P1, PT, R0.reuse, 8.50705917302346158658e+37, PT ;  /* 0x7e8000000000780b */ /* 0x041fe40003f24000 */
[----:B------:R-:W-:-:S02]  /*02b0*/  FSETP.GEU.AND P3, PT, R0, 1.175494350822287508e-38, PT ;  /* 0x008000000000780b */ /* 0x000fc40003f6e000 */
[C---:B-1----:R-:W-:Y:S02]  /*02c0*/  FSETP.GT.AND P2, PT, R2.reuse, 8.50705917302346158658e+37, PT ;  /* 0x7e8000000200780b */ /* 0x042fe40003f44000 */
[----:B------:R-:W-:-:S07]  /*02d0*/  FSETP.GEU.AND P4, PT, R2, 1.175494350822287508e-38, PT ;  /* 0x008000000200780b */ /* 0x000fce0003f8e000 */
[----:B------:R-:W-:-:S04]  /*02e0*/  @P1 FMUL R0, R0, 0.25 ;  /* 0x3e80000000001820 */ /* 0x000fc80000400000 */
[----:B------:R-:W-:Y:S01]  /*02f0*/  @!P3 FMUL R0, R0, 16777216 ;  /* 0x4b8000000000b820 */ /* 0x000fe20000400000 */
[----:B------:R-:W-:-:S04]  /*0300*/  @P2 FMUL R2, R2, 0.25 ;  /* 0x3e80000002022820 */ /* 0x000fc80000400000 */
[----:B------:R-:W-:Y:S01]  /*0310*/  @!P4 FMUL R2, R2, 16777216 ;  /* 0x4b8000000202c820 */ /* 0x000fe20000400000 */
[----:B------:R-:W0:Y:S01]  /*0320*/  MUFU.RCP R0, R0 ;  /* 0x0000000000007308 */ /* 0x000e220000001000 */
[----:B------:R-:W-:-:S07]  /*0330*/  FSEL R9, R19, 1, P1 ;  /* 0x3f80000013097808 */ /* 0x000fce0000800000 */
[----:B------:R-:W1:Y:S01]  /*0340*/  MUFU.RCP R2, R2 ;  /* 0x0000000200027308 */ /* 0x000e620000001000 */
[----:B------:R-:W-:Y:S01]  /*0350*/  FSEL R19, R19, 1, P2 ;  /* 0x3f80000013137808 */ /* 0x000fe20001000000 */
[----:B------:R-:W-:Y:S01]  /*0360*/  @!P3 FMUL R9, R9, 16777216 ;  /* 0x4b8000000909b820 */ /* 0x000fe20000400000 */
[----:B-----5:R-:W-:Y:S01]  /*0370*/  FADD R10, R10, R12 ;  /* 0x0000000c0a0a7221 */ /* 0x020fe20000000000 */
[----:B------:R-:W-:Y:S02]  /*0380*/  FADD R11, R11, R13 ;  /* 0x0000000d0b0b7221 */ /* 0x000fe40000000000 */
[----:B------:R-:W-:Y:S01]  /*0390*/  @!P4 FMUL R19, R19, 16777216 ;  /* 0x4b8000001313c820 */ /* 0x000fe20000400000 */
[----:B0-----:R-:W-:Y:S01]  /*03a0*/  FMUL R9, R0, R9 ;  /* 0x0000000900097220 */ /* 0x001fe20000400000 */
[----:B--2---:R-:W-:Y:S01]  /*03b0*/  FADD R4, R10, -R4 ;  /* 0x800000040a047221 */ /* 0x004fe20000000000 */
[----:B------:R-:W-:-:S03]  /*03c0*/  FADD R5, R11, -R5 ;  /* 0x800000050b057221 */ /* 0x000fc60000000000 */
[----:B------:R-:W-:Y:S01]  /*03d0*/  FMUL R9, R4, R9 ;  /* 0x0000000904097220 */ /* 0x000fe20000400000 */
[----:B-1----:R-:W-:-:S03]  /*03e0*/  FMUL R0, R2, R19 ;  /* 0x0000001302007220 */ /* 0x002fc60000400000 */
[----:B---3--:R-:W-:Y:S01]  /*03f0*/  FFMA R9, R9, R14, R16 ;  /* 0x0000000e09097223 */ /* 0x008fe20000000010 */
[----:B------:R-:W-:Y:S02]  /*0400*/  FMUL R0, R5, R0 ;  /* 0x0000000005007220 */ /* 0x000fe40000400000 */
[----:B------:R-:W0:Y:S02]  /*0410*/  LDC.64 R4, c[0x0][0x240] ;  /* 0x00009000ff047b82 */ /* 0x000e240000000a00 */
[----:B------:R-:W-:Y:S01]  /*0420*/  FFMA R0, R0, R15, R17 ;  /* 0x0000000f00007223 */ /* 0x000fe20000000011 */
[----:B------:R-:W-:-:S04]  /*0430*/  FSETP.GTU.AND P1, PT, R9, RZ, PT ;  /* 0x000000ff0900720b */ /* 0x000fc80003f2c000 */
[C---:B------:R-:W-:Y:S02]  /*0440*/  FSETP.GTU.AND P2, PT, R0.reuse, RZ, PT ;  /* 0x000000ff0000720b */ /* 0x040fe40003f4c000 */
[----:B------:R-:W-:Y:S02]  /*0450*/  FSEL R8, R9, RZ, P1 ;  /* 0x000000ff09087208 */ /* 0x000fe40000800000 */
[----:B------:R-:W-:Y:S02]  /*0460*/  FSEL R9, R0, RZ, P2 ;  /* 0x000000ff00097208 */ /* 0x000fe40001000000 */
[C---:B------:R-:W-:Y:S02]  /*0470*/  FSETP.GEU.AND P1, PT, R8.reuse, 6, PT ;  /* 0x40c000000800780b */ /* 0x040fe40003f2e000 */
[----:B------:R-:W-:Y:S01]  /*0480*/  FSETP.GEU.AND P2, PT, R9, 6, PT ;  /* 0x40c000000900780b */ /* 0x000fe20003f4e000 */
[----:B------:R1:W-:Y:S01]  /*0490*/  @!P0 STG.E.64 desc[UR4][R6.64], R10 ;  /* 0x0000000a06008986 */ /* 0x0003e2000c101b04 */
[----:B------:R-:W-:-:S02]  /*04a0*/  FSETP.NAN.AND P3, PT, R8, R8, PT ;  /* 0x000000080800720b */ /* 0x000fc40003f68000 */
[----:B------:R-:W-:Y:S01]  /*04b0*/  FSETP.NAN.AND P4, PT, R9, R9, PT ;  /* 0x000000090900720b */ /* 0x000fe20003f88000 */
[----:B0-----:R-:W-:-:S06]  /*04c0*/  IMAD.WIDE R2, R3, 0x4, R4 ;  /* 0x0000000403027825 */ /* 0x001fcc00078e0204 */
[----:B------:R-:W-:Y:S02]  /*04d0*/  @P1 SEL R8, R8, 0x40c00000, P3 ;  /* 0x40c0000008081807 */ /* 0x000fe40001800000 */
[----:B------:R-:W-:Y:S01]  /*04e0*/  @P2 SEL R9, R9, 0x40c00000, P4 ;  /* 0x40c0000009092807 */ /* 0x000fe20002000000 */
[----:B------:R-:W-:Y:S06]  /*04f0*/  @P0 EXIT ;  /* 0x000000000000094d */ /* 0x000fec0003800000 */
[----:B------:R-:W-:Y:S01]  /*0500*/  STG.E.64 desc[UR4][R2.64], R8 ;  /* 0x0000000802007986 */ /* 0x000fe2000c101b04 */
[----:B------:R-:W-:Y:S05]  /*0510*/  EXIT ;  /* 0x000000000000794d */ /* 0x000fea0003800000 */
.L_x_0:
[----:B------:R-:W-:-:S00]  /*0520*/  BRA `(.L_x_0) ;  /* 0xfffffffc00fc7947 */ /* 0x000fc0000383ffff */
[----:B------:R-:W-:-:S00]  /*0530*/  NOP ;  /* 0x0000000000007918 */ /* 0x000fc00000000000 */
        /* <DEDUP_REMOVED lines=12> */
.L_x_1:


//--------------------- .nv.global.init           --------------------------
	.section	.nv.global.init,"aw",@progbits
.nv.global.init:
	.type		_$_str,@object
	.size		_$_str,(_$_str_$_2 - _$_str)
_$_str:
        /*0000*/ 	.byte	0x5f, 0x5f, 0x43, 0x55, 0x44, 0x41, 0x5f, 0x46, 0x54, 0x5a, 0x00
	.type		_$_str_$_2,@object
	.size		_$_str_$_2,(.L_1 - _$_str_$_2)
_$_str_$_2:
        /*000b*/ 	.byte	0x5f, 0x5f, 0x43, 0x55, 0x44, 0x41, 0x5f, 0x50, 0x52, 0x45, 0x43, 0x5f, 0x53, 0x51, 0x52, 0x54
        /*001b*/ 	.byte	0x00
.L_1:


//--------------------- .nv.constant0.triton_poi_fused__native_batch_norm_legit_no_training_convolution_hardtanh_38 --------------------------
	.section	.nv.constant0.triton_poi_fused__native_batch_norm_legit_no_training_convolution_hardtanh_38,"a",@progbits
	.sectionflags	@""
	.align	4
.nv.constant0.triton_poi_fused__native_batch_norm_legit_no_training_convolution_hardtanh_38:
	.zero		588
